	.headerflags	@"EF_CUDA_TEXMODE_UNIFIED EF_CUDA_64BIT_ADDRESS EF_CUDA_ACCELERATORS EF_CUDA_SM90 EF_CUDA_VIRTUAL_SM(EF_CUDA_SM90)"
	.elftype	@"ET_EXEC"


//--------------------- .nv.info                  --------------------------
	.section	.nv.info,"",@"SHT_CUDA_INFO"
	.align	4


	//----- nvinfo : EIATTR_REGCOUNT
	.align		4
        /*0000*/ 	.byte	0x04, 0x2f
        /*0002*/ 	.short	(.L_1 - .L_0)
	.align		4
.L_0:
        /*0004*/ 	.word	index@(triton_poi_fused__adaptive_avg_pool2d_15)
        /*0008*/ 	.word	0x0000001c


	//----- nvinfo : EIATTR_MIN_STACK_SIZE
	.align		4
.L_1:
        /*000c*/ 	.byte	0x04, 0x12
        /*000e*/ 	.short	(.L_3 - .L_2)
	.align		4
.L_2:
        /*0010*/ 	.word	index@(triton_poi_fused__adaptive_avg_pool2d_15)
        /*0014*/ 	.word	0x00000000


	//----- nvinfo : EIATTR_FRAME_SIZE
	.align		4
.L_3:
        /*0018*/ 	.byte	0x04, 0x11
        /*001a*/ 	.short	(.L_5 - .L_4)
	.align		4
.L_4:
        /*001c*/ 	.word	index@(triton_poi_fused__adaptive_avg_pool2d_15)
        /*0020*/ 	.word	0x00000000


	//----- nvinfo : EIATTR_MIN_STACK_SIZE
	.align		4
.L_5:
        /*0024*/ 	.byte	0x04, 0x12
        /*0026*/ 	.short	(.L_7 - .L_6)
	.align		4
.L_6:
        /*0028*/ 	.word	index@(triton_poi_fused__adaptive_avg_pool2d_15)
        /*002c*/ 	.word	0x00000000
.L_7:


//--------------------- .nv.info.triton_poi_fused__adaptive_avg_pool2d_15 --------------------------
	.section	.nv.info.triton_poi_fused__adaptive_avg_pool2d_15,"",@"SHT_CUDA_INFO"
	.sectionflags	@""
	.align	4


	//----- nvinfo : EIATTR_CUDA_API_VERSION
	.align		4
        /*0000*/ 	.byte	0x04, 0x37
        /*0002*/ 	.short	(.L_9 - .L_8)
.L_8:
        /*0004*/ 	.word	0x0000007c


	//----- nvinfo : EIATTR_KPARAM_INFO
	.align		4
.L_9:
        /*0008*/ 	.byte	0x04, 0x17
        /*000a*/ 	.short	(.L_11 - .L_10)
.L_10:
        /*000c*/ 	.word	0x00000000
        /*0010*/ 	.short	0x0002
        /*0012*/ 	.short	0x0010
        /*0014*/ 	.byte	0x00, 0xf0, 0x11, 0x00


	//----- nvinfo : EIATTR_KPARAM_INFO
	.align		4
.L_11:
        /*0018*/ 	.byte	0x04, 0x17
        /*001a*/ 	.short	(.L_13 - .L_12)
.L_12:
        /*001c*/ 	.word	0x00000000
        /*0020*/ 	.short	0x0001
        /*0022*/ 	.short	0x0008
        /*0024*/ 	.byte	0x00, 0xf4, 0x21, 0x00


	//----- nvinfo : EIATTR_KPARAM_INFO
	.align		4
.L_13:
        /*0028*/ 	.byte	0x04, 0x17
        /*002a*/ 	.short	(.L_15 - .L_14)
.L_14:
        /*002c*/ 	.word	0x00000000
        /*0030*/ 	.short	0x0000
        /*0032*/ 	.short	0x0000
        /*0034*/ 	.byte	0x00, 0xf4, 0x21, 0x00


	//----- nvinfo : EIATTR_SPARSE_MMA_MASK
	.align		4
.L_15:
        /*0038*/ 	.byte	0x03, 0x50
        /*003a*/ 	.short	0x0000


	//----- nvinfo : EIATTR_MAXREG_COUNT
	.align		4
        /*003c*/ 	.byte	0x03, 0x1b
        /*003e*/ 	.short	0x00ff


	//----- nvinfo : EIATTR_EXIT_INSTR_OFFSETS
	.align		4
        /*0040*/ 	.byte	0x04, 0x1c
        /*0042*/ 	.short	(.L_17 - .L_16)


	//   ....[0]....
.L_16:
        /*0044*/ 	.word	0x00000a10


	//   ....[1]....
        /*0048*/ 	.word	0x00000a30


	//----- nvinfo : EIATTR_REQNTID
	.align		4
.L_17:
        /*004c*/ 	.byte	0x04, 0x10
        /*004e*/ 	.short	(.L_19 - .L_18)
.L_18:
        /*0050*/ 	.word	0x00000080
        /*0054*/ 	.word	0x00000001
        /*0058*/ 	.word	0x00000001


	//----- nvinfo : EIATTR_CBANK_PARAM_SIZE
	.align		4
.L_19:
        /*005c*/ 	.byte	0x03, 0x19
        /*005e*/ 	.short	0x0014


	//----- nvinfo : EIATTR_PARAM_CBANK
	.align		4
        /*0060*/ 	.byte	0x04, 0x0a
        /*0062*/ 	.short	(.L_21 - .L_20)
	.align		4
.L_20:
        /*0064*/ 	.word	index@(.nv.constant0.triton_poi_fused__adaptive_avg_pool2d_15)
        /*0068*/ 	.short	0x0210
        /*006a*/ 	.short	0x0014


	//----- nvinfo : EIATTR_SW_WAR
	.align		4
.L_21:
        /*006c*/ 	.byte	0x04, 0x36
        /*006e*/ 	.short	(.L_23 - .L_22)
.L_22:
        /*0070*/ 	.word	0x00000008
.L_23:


//--------------------- .nv.callgraph             --------------------------
	.section	.nv.callgraph,"",@"SHT_CUDA_CALLGRAPH"
	.align	4
	.sectionentsize	8
	.align		4
        /*0000*/ 	.word	0x00000000
	.align		4
        /*0004*/ 	.word	0xffffffff
	.align		4
        /*0008*/ 	.word	0x00000000
	.align		4
        /*000c*/ 	.word	0xfffffffe
	.align		4
        /*0010*/ 	.word	0x00000000
	.align		4
        /*0014*/ 	.word	0xfffffffd
	.align		4
        /*0018*/ 	.word	0x00000000
	.align		4
        /*001c*/ 	.word	0xfffffffc


//--------------------- .text.triton_poi_fused__adaptive_avg_pool2d_15 --------------------------
	.section	.text.triton_poi_fused__adaptive_avg_pool2d_15,"ax",@progbits
	.align	128
        .global         triton_poi_fused__adaptive_avg_pool2d_15
        .type           triton_poi_fused__adaptive_avg_pool2d_15,@function
        .size           triton_poi_fused__adaptive_avg_pool2d_15,(.L_x_1 - triton_poi_fused__adaptive_avg_pool2d_15)
        .other          triton_poi_fused__adaptive_avg_pool2d_15,@"STO_CUDA_ENTRY STV_DEFAULT"
triton_poi_fused__adaptive_avg_pool2d_15:
.text.triton_poi_fused__adaptive_avg_pool2d_15:
[----:B------:R-:W0:Y:S02]  /*0000*/  LDC R1, c[0x0][0x28] ;  /* 0x00000a00ff017b82 */ /* 0x000e240000000800 */
[----:B------:R-:W1:Y:S01]  /*0010*/  S2R R0, SR_TID.X ;  /* 0x0000000000007919 */ /* 0x000e620000002100 */
[----:B------:R-:W-:Y:S01]  /*0020*/  ULDC.64 UR4, c[0x0][0x208] ;  /* 0x0000820000047ab9 */ /* 0x000fe20000000a00 */
[----:B------:R-:W2:Y:S01]  /*0030*/  S2R R3, SR_CTAID.X ;  /* 0x0000000000037919 */ /* 0x000ea20000002500 */
[----:B-1----:R-:W-:Y:S01]  /*0040*/  IMAD.SHL.U32 R0, R0, 0x2, RZ ;  /* 0x0000000200007824 */ /* 0x002fe200078e00ff */
[----:B--2---:R-:W-:-:S04]  /*0050*/  SHF.R.S32.HI R2, RZ, 0x17, R3 ;  /* 0x00000017ff027819 */ /* 0x004fc80000011403 */
[----:B------:R-:W-:-:S05]  /*0060*/  LOP3.LUT R0, R0, 0xfe, RZ, 0xc0, !PT ;  /* 0x000000fe00007812 */ /* 0x000fca00078ec0ff */
[----:B------:R-:W-:Y:S01]  /*0070*/  IMAD R0, R3, 0x100, R0 ;  /* 0x0000010003007824 */ /* 0x000fe200078e0200 */
[----:B------:R-:W-:-:S03]  /*0080*/  SGXT R3, R2, 0x1 ;  /* 0x000000010203781a */ /* 0x000fc60000000200 */
[----:B------:R-:W-:Y:S01]  /*0090*/  IMAD.HI R4, R0, 0x2aaaaaab, RZ ;  /* 0x2aaaaaab00047827 */ /* 0x000fe200078e02ff */
[----:B------:R-:W-:-:S04]  /*00a0*/  LEA.HI R2, R3, R0, RZ, 0x2 ;  /* 0x0000000003027211 */ /* 0x000fc800078f10ff */
[----:B------:R-:W-:Y:S02]  /*00b0*/  SHF.R.U32.HI R5, RZ, 0x1f, R4 ;  /* 0x0000001fff057819 */ /* 0x000fe40000011604 */
[----:B------:R-:W-:Y:S02]  /*00c0*/  SHF.R.S32.HI R6, RZ, 0x2, R2 ;  /* 0x00000002ff067819 */ /* 0x000fe40000011402 */
[----:B------:R-:W-:-:S03]  /*00d0*/  LEA.HI.SX32 R5, R4, R5, 0x1e ;  /* 0x0000000504057211 */ /* 0x000fc600078ff2ff */
[----:B------:R-:W-:-:S04]  /*00e0*/  IMAD.HI R7, R6, 0x2aaaaaab, RZ ;  /* 0x2aaaaaab06077827 */ /* 0x000fc800078e02ff */
[----:B------:R-:W-:Y:S01]  /*00f0*/  IMAD.HI R4, R5, 0x2aaaaaab, RZ ;  /* 0x2aaaaaab05047827 */ /* 0x000fe200078e02ff */
[----:B------:R-:W-:-:S04]  /*0100*/  LEA.HI R7, R7, R7, RZ, 0x1 ;  /* 0x0000000707077211 */ /* 0x000fc800078f08ff */
[----:B------:R-:W-:Y:S01]  /*0110*/  LEA.HI R4, R4, R4, RZ, 0x1 ;  /* 0x0000000404047211 */ /* 0x000fe200078f08ff */
[----:B------:R-:W-:-:S04]  /*0120*/  IMAD R7, R7, -0x6, R6 ;  /* 0xfffffffa07077824 */ /* 0x000fc800078e0206 */
[----:B------:R-:W-:Y:S02]  /*0130*/  IMAD R4, R4, -0x6, R5 ;  /* 0xfffffffa04047824 */ /* 0x000fe400078e0205 */
[C---:B------:R-:W-:Y:S02]  /*0140*/  IMAD.SHL.U32 R6, R7.reuse, 0x4, RZ ;  /* 0x0000000407067824 */ /* 0x040fe400078e00ff */
[C---:B------:R-:W-:Y:S02]  /*0150*/  IMAD.SHL.U32 R5, R4.reuse, 0x4, RZ ;  /* 0x0000000404057824 */ /* 0x040fe400078e00ff */
[----:B------:R-:W-:Y:S02]  /*0160*/  IMAD.SHL.U32 R4, R4, 0x2, RZ ;  /* 0x0000000204047824 */ /* 0x000fe400078e00ff */
[----:B------:R-:W-:Y:S01]  /*0170*/  IMAD.SHL.U32 R7, R7, 0x2, RZ ;  /* 0x0000000207077824 */ /* 0x000fe200078e00ff */
[----:B------:R-:W-:Y:S02]  /*0180*/  PRMT R5, R5, 0x5410, R6 ;  /* 0x0000541005057816 */ /* 0x000fe40000000006 */
[----:B------:R-:W-:-:S02]  /*0190*/  PRMT R6, R4, 0x8880, RZ ;  /* 0x0000888004067816 */ /* 0x000fc400000000ff */
[----:B------:R-:W-:Y:S01]  /*01a0*/  PRMT R7, R7, 0x8880, RZ ;  /* 0x0000888007077816 */ /* 0x000fe200000000ff */
[----:B------:R-:W-:-:S05]  /*01b0*/  VIADD.16x2 R8, R5, 0x90009 ;  /* 0x0009000905087836 */ /* 0x000fca0000000200 */
[C---:B------:R-:W-:Y:S02]  /*01c0*/  PRMT R5, R8.reuse, 0x7632, R5 ;  /* 0x0000763208057816 */ /* 0x040fe40000000005 */
[----:B------:R-:W-:Y:S02]  /*01d0*/  PRMT R4, R8, 0x7610, R4 ;  /* 0x0000761008047816 */ /* 0x000fe40000000004 */
[----:B------:R-:W-:Y:S01]  /*01e0*/  PRMT R8, R5, 0x8880, RZ ;  /* 0x0000888005087816 */ /* 0x000fe200000000ff */
[----:B------:R-:W-:Y:S01]  /*01f0*/  IMAD R5, R7, 0x5556, RZ ;  /* 0x0000555607057824 */ /* 0x000fe200078e02ff */
[----:B------:R-:W-:Y:S01]  /*0200*/  PRMT R9, R4, 0x8880, RZ ;  /* 0x0000888004097816 */ /* 0x000fe200000000ff */
[----:B------:R-:W-:Y:S02]  /*0210*/  IMAD R4, R6, 0x5556, RZ ;  /* 0x0000555606047824 */ /* 0x000fe400078e02ff */
[----:B------:R-:W-:Y:S01]  /*0220*/  IMAD.MOV.U32 R6, RZ, RZ, R8 ;  /* 0x000000ffff067224 */ /* 0x000fe200078e0008 */
[----:B------:R-:W-:Y:S01]  /*0230*/  SHF.R.S32.HI R5, RZ, 0x10, R5 ;  /* 0x00000010ff057819 */ /* 0x000fe20000011405 */
[----:B------:R-:W-:Y:S01]  /*0240*/  IMAD.MOV.U32 R7, RZ, RZ, R9 ;  /* 0x000000ffff077224 */ /* 0x000fe200078e0009 */
[----:B------:R-:W-:Y:S01]  /*0250*/  SHF.R.S32.HI R4, RZ, 0x10, R4 ;  /* 0x00000010ff047819 */ /* 0x000fe20000011404 */
[----:B------:R-:W-:-:S02]  /*0260*/  IMAD R8, R6, 0x2aab, RZ ;  /* 0x00002aab06087824 */ /* 0x000fc400078e02ff */
[----:B------:R-:W-:Y:S01]  /*0270*/  IMAD R9, R7, 0x2aab, RZ ;  /* 0x00002aab07097824 */ /* 0x000fe200078e02ff */
[----:B------:R-:W-:Y:S02]  /*0280*/  LOP3.LUT R7, R5, 0xffff, RZ, 0xc0, !PT ;  /* 0x0000ffff05077812 */ /* 0x000fe400078ec0ff */
[----:B------:R-:W-:Y:S02]  /*0290*/  LOP3.LUT R6, R4, 0xffff, RZ, 0xc0, !PT ;  /* 0x0000ffff04067812 */ /* 0x000fe400078ec0ff */
[----:B------:R-:W-:Y:S02]  /*02a0*/  SHF.R.S32.HI R8, RZ, 0x10, R8 ;  /* 0x00000010ff087819 */ /* 0x000fe40000011408 */
[----:B------:R-:W-:Y:S02]  /*02b0*/  SHF.R.S32.HI R9, RZ, 0x10, R9 ;  /* 0x00000010ff097819 */ /* 0x000fe40000011409 */
[----:B------:R-:W-:Y:S02]  /*02c0*/  SHF.R.U32.HI R7, RZ, 0xf, R7 ;  /* 0x0000000fff077819 */ /* 0x000fe40000011607 */
[----:B------:R-:W-:-:S02]  /*02d0*/  SHF.R.U32.HI R6, RZ, 0xf, R6 ;  /* 0x0000000fff067819 */ /* 0x000fc40000011606 */
[----:B------:R-:W-:Y:S02]  /*02e0*/  LOP3.LUT R10, R8, 0xffff, RZ, 0xc0, !PT ;  /* 0x0000ffff080a7812 */ /* 0x000fe400078ec0ff */
[C---:B------:R-:W-:Y:S02]  /*02f0*/  LOP3.LUT R11, R9.reuse, 0xffff, RZ, 0xc0, !PT ;  /* 0x0000ffff090b7812 */ /* 0x040fe400078ec0ff */
[----:B------:R-:W-:Y:S02]  /*0300*/  PRMT R12, R4, 0x5410, R5 ;  /* 0x00005410040c7816 */ /* 0x000fe40000000005 */
[----:B------:R-:W-:Y:S01]  /*0310*/  PRMT R7, R6, 0x5410, R7 ;  /* 0x0000541006077816 */ /* 0x000fe20000000007 */
[----:B------:R-:W-:Y:S01]  /*0320*/  IMAD.HI R6, R0, 0x38e38e39, RZ ;  /* 0x38e38e3900067827 */ /* 0x000fe200078e02ff */
[----:B------:R-:W-:Y:S02]  /*0330*/  SHF.R.U32.HI R4, RZ, 0xf, R10 ;  /* 0x0000000fff047819 */ /* 0x000fe4000001160a */
[----:B------:R-:W-:Y:S01]  /*0340*/  SHF.R.U32.HI R5, RZ, 0xf, R11 ;  /* 0x0000000fff057819 */ /* 0x000fe2000001160b */
[----:B------:R-:W-:Y:S01]  /*0350*/  VIADD.16x2 R7, R12, R7 ;  /* 0x000000070c077236 */ /* 0x000fe20000000200 */
[----:B------:R-:W-:-:S02]  /*0360*/  PRMT R9, R9, 0x5410, R8 ;  /* 0x0000541009097816 */ /* 0x000fc40000000008 */
[----:B------:R-:W-:Y:S01]  /*0370*/  PRMT R10, R5, 0x5410, R4 ;  /* 0x00005410050a7816 */ /* 0x000fe20000000004 */
[----:B------:R-:W-:Y:S01]  /*0380*/  VIADD R4, R0, 0x1 ;  /* 0x0000000100047836 */ /* 0x000fe20000000000 */
[----:B------:R-:W-:-:S03]  /*0390*/  PRMT R8, R7, 0x7632, R8 ;  /* 0x0000763207087816 */ /* 0x000fc60000000008 */
[----:B------:R-:W-:Y:S01]  /*03a0*/  VIADD.16x2 R12, R9, R10 ;  /* 0x0000000a090c7236 */ /* 0x000fe20000000200 */
[----:B------:R-:W-:Y:S02]  /*03b0*/  LEA.HI R3, R3, R4, RZ, 0x2 ;  /* 0x0000000403037211 */ /* 0x000fe400078f10ff */
[----:B------:R-:W-:Y:S02]  /*03c0*/  PRMT R5, R7, 0x5410, R8 ;  /* 0x0000541007057816 */ /* 0x000fe40000000008 */
[----:B------:R-:W-:Y:S02]  /*03d0*/  SHF.R.U32.HI R9, RZ, 0x1f, R6 ;  /* 0x0000001fff097819 */ /* 0x000fe40000011606 */
[----:B------:R-:W-:Y:S01]  /*03e0*/  LOP3.LUT R3, R3, 0xffffffc, RZ, 0xc0, !PT ;  /* 0x0ffffffc03037812 */ /* 0x000fe200078ec0ff */
[----:B------:R-:W-:Y:S01]  /*03f0*/  VIADD.16x2 R5, R5, 0x10001 ;  /* 0x0001000105057836 */ /* 0x000fe20000000200 */
[----:B------:R-:W-:Y:S02]  /*0400*/  LOP3.LUT R10, R8, 0xffff, RZ, 0xc0, !PT ;  /* 0x0000ffff080a7812 */ /* 0x000fe400078ec0ff */
[----:B------:R-:W-:Y:S01]  /*0410*/  LEA.HI R6, R6, R9, RZ, 0x1b ;  /* 0x0000000906067211 */ /* 0x000fe200078fd8ff */
[----:B------:R-:W-:Y:S01]  /*0420*/  IMAD.IADD R9, R4, 0x1, -R3 ;  /* 0x0000000104097824 */ /* 0x000fe200078e0a03 */
[----:B------:R-:W-:-:S02]  /*0430*/  PRMT R11, R10, 0x8880, RZ ;  /* 0x000088800a0b7816 */ /* 0x000fc400000000ff */
[----:B------:R-:W-:Y:S02]  /*0440*/  PRMT R10, R5, 0x7632, R10 ;  /* 0x00007632050a7816 */ /* 0x000fe4000000000a */
[----:B------:R-:W-:Y:S01]  /*0450*/  LOP3.LUT R3, R2, 0xffffffc, RZ, 0xc0, !PT ;  /* 0x0ffffffc02037812 */ /* 0x000fe200078ec0ff */
[----:B------:R-:W-:Y:S01]  /*0460*/  IMAD R2, R6, 0x40, R11 ;  /* 0x0000004006027824 */ /* 0x000fe200078e020b */
[----:B------:R-:W-:Y:S02]  /*0470*/  PRMT R10, R10, 0x8880, RZ ;  /* 0x000088800a0a7816 */ /* 0x000fe400000000ff */
[----:B------:R-:W-:Y:S01]  /*0480*/  PRMT R4, R12, 0x7632, R4 ;  /* 0x000076320c047816 */ /* 0x000fe20000000004 */
[----:B------:R-:W-:Y:S01]  /*0490*/  IMAD.IADD R3, R0, 0x1, -R3 ;  /* 0x0000000100037824 */ /* 0x000fe200078e0a03 */
[----:B------:R-:W-:Y:S01]  /*04a0*/  PRMT R7, R7, 0x8880, RZ ;  /* 0x0000888007077816 */ /* 0x000fe200000000ff */
[----:B------:R-:W-:Y:S01]  /*04b0*/  IMAD.MOV.U32 R11, RZ, RZ, R10 ;  /* 0x000000ffff0b7224 */ /* 0x000fe200078e000a */
[----:B------:R-:W-:Y:S01]  /*04c0*/  PRMT R4, R4, 0x8880, RZ ;  /* 0x0000888004047816 */ /* 0x000fe200000000ff */
[--C-:B------:R-:W-:Y:S01]  /*04d0*/  IMAD R6, R3, 0x10, R2.reuse ;  /* 0x0000001003067824 */ /* 0x100fe200078e0202 */
[----:B------:R-:W-:Y:S01]  /*04e0*/  PRMT R15, R8, 0x8880, RZ ;  /* 0x00008880080f7816 */ /* 0x000fe200000000ff */
[----:B------:R-:W-:Y:S01]  /*04f0*/  IMAD R10, R9, 0x10, R2 ;  /* 0x00000010090a7824 */ /* 0x000fe200078e0202 */
[----:B------:R-:W-:Y:S01]  /*0500*/  PRMT R9, R12, 0x7610, R9 ;  /* 0x000076100c097816 */ /* 0x000fe20000000009 */
[----:B------:R-:W1:Y:S01]  /*0510*/  LDC.64 R2, c[0x0][0x210] ;  /* 0x00008400ff027b82 */ /* 0x000e620000000a00 */
[----:B------:R-:W-:-:S02]  /*0520*/  ISETP.GE.AND P0, PT, R11, R4, PT ;  /* 0x000000040b00720c */ /* 0x000fc40003f06270 */
[----:B------:R-:W-:Y:S01]  /*0530*/  PRMT R8, R9, 0x8880, RZ ;  /* 0x0000888009087816 */ /* 0x000fe200000000ff */
[--C-:B------:R-:W-:Y:S01]  /*0540*/  IMAD.MOV.U32 R9, RZ, RZ, R7.reuse ;  /* 0x000000ffff097224 */ /* 0x100fe200078e0007 */
[----:B------:R-:W-:Y:S02]  /*0550*/  PRMT R7, R5, 0x7610, R7 ;  /* 0x0000761005077816 */ /* 0x000fe40000000007 */
[----:B------:R-:W-:Y:S02]  /*0560*/  ISETP.GE.AND P1, PT, R15, R4, PT ;  /* 0x000000040f00720c */ /* 0x000fe40003f26270 */
[----:B------:R-:W-:Y:S02]  /*0570*/  LEA R5, R9, 0x1, 0x2 ;  /* 0x0000000109057811 */ /* 0x000fe400078e10ff */
[----:B------:R-:W-:Y:S02]  /*0580*/  PRMT R25, R7, 0x8880, RZ ;  /* 0x0000888007197816 */ /* 0x000fe400000000ff */
[CC--:B------:R-:W-:Y:S01]  /*0590*/  ISETP.LT.AND P1, PT, R9.reuse, R8.reuse, !P1 ;  /* 0x000000080900720c */ /* 0x0c0fe20004f21270 */
[--C-:B------:R-:W-:Y:S01]  /*05a0*/  IMAD.IADD R21, R6, 0x1, R5.reuse ;  /* 0x0000000106157824 */ /* 0x100fe200078e0205 */
[-C--:B------:R-:W-:Y:S01]  /*05b0*/  ISETP.LT.AND P3, PT, R9, R8.reuse, !P0 ;  /* 0x000000080900720c */ /* 0x080fe20004761270 */
[----:B------:R-:W-:Y:S01]  /*05c0*/  IMAD.IADD R17, R10, 0x1, R5 ;  /* 0x000000010a117824 */ /* 0x000fe200078e0205 */
[----:B------:R-:W-:Y:S01]  /*05d0*/  ISETP.GE.AND P2, PT, R25, R8, PT ;  /* 0x000000081900720c */ /* 0x000fe20003f46270 */
[----:B------:R-:W-:Y:S01]  /*05e0*/  VIADD R19, R21, 0xffffffff ;  /* 0xffffffff15137836 */ /* 0x000fe20000000000 */
[----:B------:R-:W-:-:S02]  /*05f0*/  LEA R13, R9, 0x4, 0x2 ;  /* 0x00000004090d7811 */ /* 0x000fc400078e10ff */
[C---:B------:R-:W-:Y:S02]  /*0600*/  ISETP.LT.AND P4, PT, R0.reuse, 0x240, P1 ;  /* 0x000002400000780c */ /* 0x040fe40000f81270 */
[C---:B------:R-:W-:Y:S01]  /*0610*/  ISETP.LT.AND P5, PT, R0.reuse, 0x240, P3 ;  /* 0x000002400000780c */ /* 0x040fe20001fa1270 */
[----:B------:R-:W-:Y:S01]  /*0620*/  VIADD R11, R13, 0x1 ;  /* 0x000000010d0b7836 */ /* 0x000fe20000000000 */
[----:B------:R-:W-:Y:S02]  /*0630*/  ISETP.LT.AND P2, PT, R15, R4, !P2 ;  /* 0x000000040f00720c */ /* 0x000fe40005741270 */
[----:B------:R-:W-:Y:S02]  /*0640*/  CS2R R4, SRZ ;  /* 0x0000000000047805 */ /* 0x000fe4000001ff00 */
[----:B------:R-:W-:Y:S01]  /*0650*/  ISETP.LT.AND P0, PT, R25, R8, !P0 ;  /* 0x000000081900720c */ /* 0x000fe20004701270 */
[----:B------:R-:W-:Y:S01]  /*0660*/  VIADD R15, R17, 0xffffffff ;  /* 0xffffffff110f7836 */ /* 0x000fe20000000000 */
[----:B------:R-:W-:Y:S01]  /*0670*/  ISETP.LT.AND P6, PT, R0, 0x240, P2 ;  /* 0x000002400000780c */ /* 0x000fe200017c1270 */
[----:B-1----:R-:W-:Y:S01]  /*0680*/  IMAD.WIDE R18, R19, 0x4, R2 ;  /* 0x0000000413127825 */ /* 0x002fe200078e0202 */
[----:B------:R-:W-:-:S02]  /*0690*/  FSEL R24, RZ, 1, !P1 ;  /* 0x3f800000ff187808 */ /* 0x000fc40004800000 */
[----:B------:R-:W-:Y:S01]  /*06a0*/  ISETP.LT.AND P1, PT, R0, 0x240, P0 ;  /* 0x000002400000780c */ /* 0x000fe20000721270 */
[----:B------:R-:W-:Y:S01]  /*06b0*/  IMAD.WIDE R20, R21, 0x4, R2 ;  /* 0x0000000415147825 */ /* 0x000fe200078e0202 */
[----:B------:R1:W2:Y:S03]  /*06c0*/  @P4 LDG.E.EL R4, desc[UR4][R18.64] ;  /* 0x0000000412044981 */ /* 0x0002a6000c2e1900 */
[C---:B------:R-:W-:Y:S01]  /*06d0*/  IMAD.IADD R9, R10.reuse, 0x1, R11 ;  /* 0x000000010a097824 */ /* 0x040fe200078e020b */
[----:B------:R3:W4:Y:S01]  /*06e0*/  @P5 LDG.E.EL R5, desc[UR4][R20.64] ;  /* 0x0000000414055981 */ /* 0x000722000c2e1900 */
[----:B------:R-:W-:Y:S02]  /*06f0*/  IMAD.IADD R7, R10, 0x1, R13 ;  /* 0x000000010a077824 */ /* 0x000fe400078e020d */
[----:B------:R-:W-:Y:S02]  /*0700*/  IMAD.IADD R11, R6, 0x1, R11 ;  /* 0x00000001060b7824 */ /* 0x000fe400078e020b */
[----:B------:R-:W-:-:S02]  /*0710*/  IMAD.MOV.U32 R8, RZ, RZ, RZ ;  /* 0x000000ffff087224 */ /* 0x000fc400078e00ff */
[----:B------:R-:W-:Y:S02]  /*0720*/  IMAD.MOV.U32 R10, RZ, RZ, RZ ;  /* 0x000000ffff0a7224 */ /* 0x000fe400078e00ff */
[----:B------:R-:W-:Y:S02]  /*0730*/  IMAD.IADD R23, R6, 0x1, R13 ;  /* 0x0000000106177824 */ /* 0x000fe400078e020d */
[----:B------:R-:W-:Y:S01]  /*0740*/  IMAD.WIDE R14, R15, 0x4, R2 ;  /* 0x000000040f0e7825 */ /* 0x000fe200078e0202 */
[----:B------:R-:W-:-:S03]  /*0750*/  CS2R R12, SRZ ;  /* 0x00000000000c7805 */ /* 0x000fc6000001ff00 */
[--C-:B------:R-:W-:Y:S01]  /*0760*/  IMAD.WIDE R16, R17, 0x4, R2.reuse ;  /* 0x0000000411107825 */ /* 0x100fe200078e0202 */
[----:B------:R5:W4:Y:S03]  /*0770*/  @P4 LDG.E.EL R8, desc[UR4][R14.64] ;  /* 0x000000040e084981 */ /* 0x000b26000c2e1900 */
[--C-:B-1----:R-:W-:Y:S01]  /*0780*/  IMAD.WIDE R18, R11, 0x4, R2.reuse ;  /* 0x000000040b127825 */ /* 0x102fe200078e0202 */
[----:B------:R-:W4:Y:S03]  /*0790*/  @P5 LDG.E.EL R10, desc[UR4][R16.64] ;  /* 0x00000004100a5981 */ /* 0x000f26000c2e1900 */
[----:B---3--:R-:W-:-:S04]  /*07a0*/  IMAD.WIDE R20, R9, 0x4, R2 ;  /* 0x0000000409147825 */ /* 0x008fc800078e0202 */
[----:B------:R-:W-:-:S04]  /*07b0*/  IMAD.WIDE R22, R23, 0x4, R2 ;  /* 0x0000000417167825 */ /* 0x000fc800078e0202 */
[----:B------:R-:W-:Y:S01]  /*07c0*/  IMAD.WIDE R6, R7, 0x4, R2 ;  /* 0x0000000407067825 */ /* 0x000fe200078e0202 */
[----:B------:R-:W3:Y:S03]  /*07d0*/  @P6 LDG.E.EL R12, desc[UR4][R22.64] ;  /* 0x00000004160c6981 */ /* 0x000ee6000c2e1900 */
[----:B------:R-:W-:Y:S01]  /*07e0*/  IMAD.MOV.U32 R9, RZ, RZ, RZ ;  /* 0x000000ffff097224 */ /* 0x000fe200078e00ff */
[----:B------:R4:W3:Y:S01]  /*07f0*/  @P6 LDG.E.EL R13, desc[UR4][R6.64] ;  /* 0x00000004060d6981 */ /* 0x0008e2000c2e1900 */
[----:B------:R-:W-:-:S04]  /*0800*/  IMAD.MOV.U32 R11, RZ, RZ, RZ ;  /* 0x000000ffff0b7224 */ /* 0x000fc800078e00ff */
[----:B------:R-:W3:Y:S04]  /*0810*/  @P1 LDG.E.EL R9, desc[UR4][R18.64] ;  /* 0x0000000412091981 */ /* 0x000ee8000c2e1900 */
[----:B------:R-:W3:Y:S01]  /*0820*/  @P1 LDG.E.EL R11, desc[UR4][R20.64] ;  /* 0x00000004140b1981 */ /* 0x000ee2000c2e1900 */
[----:B------:R-:W-:Y:S02]  /*0830*/  FSEL R3, RZ, 1, !P3 ;  /* 0x3f800000ff037808 */ /* 0x000fe40005800000 */
[----:B------:R-:W-:-:S03]  /*0840*/  FSEL R2, RZ, 1, !P2 ;  /* 0x3f800000ff027808 */ /* 0x000fc60005000000 */
[----:B------:R-:W-:Y:S01]  /*0850*/  FADD R3, R24, R3 ;  /* 0x0000000318037221 */ /* 0x000fe20000000000 */
[----:B-----5:R-:W-:-:S03]  /*0860*/  FSEL R15, RZ, 1, !P0 ;  /* 0x3f800000ff0f7808 */ /* 0x020fc60004000000 */
[----:B------:R-:W-:-:S04]  /*0870*/  FADD R2, R3, R2 ;  /* 0x0000000203027221 */ /* 0x000fc80000000000 */
[----:B------:R-:W-:Y:S02]  /*0880*/  FADD R15, R2, R15 ;  /* 0x0000000f020f7221 */ /* 0x000fe40000000000 */
[----:B------:R-:W1:Y:S03]  /*0890*/  LDC.64 R2, c[0x0][0x218] ;  /* 0x00008600ff027b82 */ /* 0x000e660000000a00 */
[----:B------:R-:W-:-:S13]  /*08a0*/  FSETP.GEU.AND P0, PT, R15, 1.175494350822287508e-38, PT ;  /* 0x008000000f00780b */ /* 0x000fda0003f0e000 */
[----:B------:R-:W-:-:S06]  /*08b0*/  @!P0 FMUL R15, R15, 16777216 ;  /* 0x4b8000000f0f8820 */ /* 0x000fcc0000400000 */
[----:B------:R-:W5:Y:S01]  /*08c0*/  MUFU.RCP R15, R15 ;  /* 0x0000000f000f7308 */ /* 0x000f620000001000 */
[----:B-1----:R-:W-:Y:S01]  /*08d0*/  IMAD.WIDE R2, R0, 0x4, R2 ;  /* 0x0000000400027825 */ /* 0x002fe200078e0202 */
[----:B--2---:R-:W-:Y:S02]  /*08e0*/  SEL R4, R4, RZ, P4 ;  /* 0x000000ff04047207 */ /* 0x004fe40002000000 */
[----:B----4-:R-:W-:-:S05]  /*08f0*/  SEL R7, R5, RZ, P5 ;  /* 0x000000ff05077207 */ /* 0x010fca0002800000 */
[----:B------:R-:W-:Y:S01]  /*0900*/  FADD R4, R4, R7 ;  /* 0x0000000704047221 */ /* 0x000fe20000000000 */
[----:B------:R-:W-:Y:S02]  /*0910*/  SEL R5, R8, RZ, P4 ;  /* 0x000000ff08057207 */ /* 0x000fe40002000000 */
[----:B------:R-:W-:-:S05]  /*0920*/  SEL R10, R10, RZ, P5 ;  /* 0x000000ff0a0a7207 */ /* 0x000fca0002800000 */
[----:B------:R-:W-:Y:S01]  /*0930*/  FADD R10, R5, R10 ;  /* 0x0000000a050a7221 */ /* 0x000fe20000000000 */
[----:B---3--:R-:W-:Y:S02]  /*0940*/  SEL R17, R12, RZ, P6 ;  /* 0x000000ff0c117207 */ /* 0x008fe40003000000 */
[----:B------:R-:W-:-:S03]  /*0950*/  SEL R13, R13, RZ, P6 ;  /* 0x000000ff0d0d7207 */ /* 0x000fc60003000000 */
[----:B------:R-:W-:Y:S01]  /*0960*/  FADD R4, R4, R17 ;  /* 0x0000001104047221 */ /* 0x000fe20000000000 */
[----:B------:R-:W-:Y:S02]  /*0970*/  SEL R9, R9, RZ, P1 ;  /* 0x000000ff09097207 */ /* 0x000fe40000800000 */
[----:B------:R-:W-:Y:S02]  /*0980*/  SEL R11, R11, RZ, P1 ;  /* 0x000000ff0b0b7207 */ /* 0x000fe40000800000 */
[----:B------:R-:W-:Y:S01]  /*0990*/  ISETP.GE.AND P1, PT, R0, 0x240, PT ;  /* 0x000002400000780c */ /* 0x000fe20003f26270 */
[----:B------:R-:W-:Y:S01]  /*09a0*/  FADD R10, R10, R13 ;  /* 0x0000000d0a0a7221 */ /* 0x000fe20000000000 */
[----:B------:R-:W-:-:S03]  /*09b0*/  FADD R4, R4, R9 ;  /* 0x0000000904047221 */ /* 0x000fc60000000000 */
[----:B------:R-:W-:Y:S01]  /*09c0*/  FADD R11, R10, R11 ;  /* 0x0000000b0a0b7221 */ /* 0x000fe20000000000 */
[----:B------:R-:W-:-:S03]  /*09d0*/  @!P0 FMUL R4, R4, 16777216 ;  /* 0x4b80000004048820 */ /* 0x000fc60000400000 */
[----:B------:R-:W-:Y:S01]  /*09e0*/  @!P0 FMUL R11, R11, 16777216 ;  /* 0x4b8000000b0b8820 */ /* 0x000fe20000400000 */
[----:B-----5:R-:W-:-:S03]  /*09f0*/  FMUL R4, R15, R4 ;  /* 0x000000040f047220 */ /* 0x020fc60000400000 */
[----:B------:R-:W-:Y:S01]  /*0a00*/  FMUL R5, R15, R11 ;  /* 0x0000000b0f057220 */ /* 0x000fe20000400000 */
[----:B------:R-:W-:Y:S06]  /*0a10*/  @P1 EXIT ;  /* 0x000000000000194d */ /* 0x000fec0003800000 */
[----:B------:R-:W-:Y:S01]  /*0a20*/  STG.E.64 desc[UR4][R2.64], R4 ;  /* 0x0000000402007986 */ /* 0x000fe2000c101b04 */
[----:B------:R-:W-:Y:S05]  /*0a30*/  EXIT ;  /* 0x000000000000794d */ /* 0x000fea0003800000 */
.L_x_0:
[----:B------:R-:W-:-:S00]  /*0a40*/  BRA `(.L_x_0) ;  /* 0xfffffffc00fc7947 */ /* 0x000fc0000383ffff */
[----:B------:R-:W-:-:S00]  /*0a50*/  NOP ;  /* 0x0000000000007918 */ /* 0x000fc00000000000 */
        /* <DEDUP_REMOVED lines=10> */
.L_x_1:


//--------------------- .nv.constant0.triton_poi_fused__adaptive_avg_pool2d_15 --------------------------
	.section	.nv.constant0.triton_poi_fused__adaptive_avg_pool2d_15,"a",@progbits
	.sectionflags	@""
	.align	4
.nv.constant0.triton_poi_fused__adaptive_avg_pool2d_15:
	.zero		548
